//
// Generated by NVIDIA NVVM Compiler
//
// Compiler Build ID: CL-36424714
// Cuda compilation tools, release 13.0, V13.0.88
// Based on NVVM 20.0.0
//

.version 9.0
.target sm_100
.address_size 64

	// .globl	_Z22wmma_matrix_mult_largeP6__halfS0_PfS1_iii

.visible .entry _Z22wmma_matrix_mult_largeP6__halfS0_PfS1_iii(
	.param .u64 .ptr .align 1 _Z22wmma_matrix_mult_largeP6__halfS0_PfS1_iii_param_0,
	.param .u64 .ptr .align 1 _Z22wmma_matrix_mult_largeP6__halfS0_PfS1_iii_param_1,
	.param .u64 .ptr .align 1 _Z22wmma_matrix_mult_largeP6__halfS0_PfS1_iii_param_2,
	.param .u64 .ptr .align 1 _Z22wmma_matrix_mult_largeP6__halfS0_PfS1_iii_param_3,
	.param .u32 _Z22wmma_matrix_mult_largeP6__halfS0_PfS1_iii_param_4,
	.param .u32 _Z22wmma_matrix_mult_largeP6__halfS0_PfS1_iii_param_5,
	.param .u32 _Z22wmma_matrix_mult_largeP6__halfS0_PfS1_iii_param_6
)
{
	.reg .pred 	%p<9>;
	.reg .b32 	%r<159>;
	.reg .b32 	%f<141>;
	.reg .b64 	%rd<50>;

	ld.param.u64 	%rd6, [_Z22wmma_matrix_mult_largeP6__halfS0_PfS1_iii_param_0];
	ld.param.u64 	%rd7, [_Z22wmma_matrix_mult_largeP6__halfS0_PfS1_iii_param_1];
	ld.param.u32 	%r39, [_Z22wmma_matrix_mult_largeP6__halfS0_PfS1_iii_param_4];
	ld.param.u32 	%r37, [_Z22wmma_matrix_mult_largeP6__halfS0_PfS1_iii_param_5];
	ld.param.u32 	%r38, [_Z22wmma_matrix_mult_largeP6__halfS0_PfS1_iii_param_6];
	cvta.to.global.u64 	%rd1, %rd7;
	cvta.to.global.u64 	%rd2, %rd6;
	mov.u32 	%r40, %ctaid.y;
	mov.u32 	%r41, %ntid.y;
	mov.u32 	%r42, %tid.y;
	mad.lo.s32 	%r43, %r40, %r41, %r42;
	shr.u32 	%r1, %r43, 5;
	mov.u32 	%r44, %ctaid.x;
	mov.u32 	%r45, %ntid.x;
	mov.u32 	%r46, %tid.x;
	mad.lo.s32 	%r2, %r44, %r45, %r46;
	shr.s32 	%r47, %r39, 31;
	shr.u32 	%r48, %r47, 28;
	add.s32 	%r49, %r39, %r48;
	shr.s32 	%r50, %r49, 4;
	setp.ge.s32 	%p1, %r1, %r50;
	shr.s32 	%r51, %r37, 31;
	shr.u32 	%r52, %r51, 28;
	add.s32 	%r53, %r37, %r52;
	shr.s32 	%r54, %r53, 4;
	setp.ge.s32 	%p2, %r2, %r54;
	or.pred  	%p3, %p1, %p2;
	@%p3 bra 	$L__BB0_9;
	shr.s32 	%r55, %r38, 31;
	shr.u32 	%r56, %r55, 28;
	add.s32 	%r57, %r38, %r56;
	shr.s32 	%r11, %r57, 4;
	setp.gt.s32 	%p4, %r38, 15;
	mov.f32 	%f133, 0f00000000;
	mov.f32 	%f134, %f133;
	mov.f32 	%f135, %f133;
	mov.f32 	%f136, %f133;
	mov.f32 	%f137, %f133;
	mov.f32 	%f138, %f133;
	mov.f32 	%f139, %f133;
	mov.f32 	%f140, %f133;
	@%p4 bra 	$L__BB0_2;
	bra.uni 	$L__BB0_8;
$L__BB0_2:
	mul.lo.s32 	%r59, %r1, %r38;
	shl.b32 	%r3, %r59, 4;
	shl.b32 	%r60, %r2, 4;
	cvt.s64.s32 	%rd3, %r60;
	add.s32 	%r61, %r11, -1;
	and.b32  	%r4, %r11, 3;
	setp.lt.u32 	%p5, %r61, 3;
	mov.b32 	%r155, 0;
	mov.f32 	%f140, 0f00000000;
	mov.f32 	%f139, %f140;
	mov.f32 	%f138, %f140;
	mov.f32 	%f137, %f140;
	mov.f32 	%f136, %f140;
	mov.f32 	%f135, %f140;
	mov.f32 	%f134, %f140;
	mov.f32 	%f133, %f140;
	@%p5 bra 	$L__BB0_5;
	and.b32  	%r155, %r11, 134217724;
	neg.s32 	%r154, %r155;
	mul.lo.s32 	%r151, %r37, 48;
	shl.b32 	%r8, %r37, 6;
	shl.b32 	%r150, %r37, 5;
	shl.b32 	%r149, %r37, 4;
	mov.f32 	%f140, 0f00000000;
	mov.b32 	%r148, 0;
	cvt.u64.u32 	%rd14, %r3;
	mov.u32 	%r152, %r3;
	mov.u32 	%r153, %r148;
$L__BB0_4:
	mul.wide.u32 	%rd8, %r152, 2;
	add.s64 	%rd9, %rd2, %rd8;
	wmma.load.a.sync.aligned.row.m16n16k16.global.f16 	{%r63, %r64, %r65, %r66, %r67, %r68, %r69, %r70}, [%rd9], %r38;
	cvt.s64.s32 	%rd10, %r148;
	add.s64 	%rd11, %rd10, %rd3;
	shl.b64 	%rd12, %rd11, 1;
	add.s64 	%rd13, %rd1, %rd12;
	wmma.load.b.sync.aligned.row.m16n16k16.global.f16 	{%r71, %r72, %r73, %r74, %r75, %r76, %r77, %r78}, [%rd13], %r37;
	wmma.mma.sync.aligned.row.row.m16n16k16.f32.f32 {%f61, %f62, %f63, %f64, %f65, %f66, %f67, %f68}, {%r63, %r64, %r65, %r66, %r67, %r68, %r69, %r70}, {%r71, %r72, %r73, %r74, %r75, %r76, %r77, %r78}, {%f133, %f134, %f135, %f136, %f137, %f138, %f139, %f140};
	cvt.u64.u32 	%rd15, %r153;
	add.s64 	%rd16, %rd15, %rd14;
	shl.b64 	%rd17, %rd16, 1;
	add.s64 	%rd18, %rd2, %rd17;
	add.s64 	%rd19, %rd18, 32;
	wmma.load.a.sync.aligned.row.m16n16k16.global.f16 	{%r79, %r80, %r81, %r82, %r83, %r84, %r85, %r86}, [%rd19], %r38;
	cvt.s64.s32 	%rd20, %r149;
	add.s64 	%rd21, %rd20, %rd3;
	shl.b64 	%rd22, %rd21, 1;
	add.s64 	%rd23, %rd1, %rd22;
	wmma.load.b.sync.aligned.row.m16n16k16.global.f16 	{%r87, %r88, %r89, %r90, %r91, %r92, %r93, %r94}, [%rd23], %r37;
	wmma.mma.sync.aligned.row.row.m16n16k16.f32.f32 {%f69, %f70, %f71, %f72, %f73, %f74, %f75, %f76}, {%r79, %r80, %r81, %r82, %r83, %r84, %r85, %r86}, {%r87, %r88, %r89, %r90, %r91, %r92, %r93, %r94}, {%f61, %f62, %f63, %f64, %f65, %f66, %f67, %f68};
	add.s64 	%rd24, %rd18, 64;
	wmma.load.a.sync.aligned.row.m16n16k16.global.f16 	{%r95, %r96, %r97, %r98, %r99, %r100, %r101, %r102}, [%rd24], %r38;
	cvt.s64.s32 	%rd25, %r150;
	add.s64 	%rd26, %rd25, %rd3;
	shl.b64 	%rd27, %rd26, 1;
	add.s64 	%rd28, %rd1, %rd27;
	wmma.load.b.sync.aligned.row.m16n16k16.global.f16 	{%r103, %r104, %r105, %r106, %r107, %r108, %r109, %r110}, [%rd28], %r37;
	wmma.mma.sync.aligned.row.row.m16n16k16.f32.f32 {%f77, %f78, %f79, %f80, %f81, %f82, %f83, %f84}, {%r95, %r96, %r97, %r98, %r99, %r100, %r101, %r102}, {%r103, %r104, %r105, %r106, %r107, %r108, %r109, %r110}, {%f69, %f70, %f71, %f72, %f73, %f74, %f75, %f76};
	add.s64 	%rd29, %rd18, 96;
	wmma.load.a.sync.aligned.row.m16n16k16.global.f16 	{%r111, %r112, %r113, %r114, %r115, %r116, %r117, %r118}, [%rd29], %r38;
	cvt.s64.s32 	%rd30, %r151;
	add.s64 	%rd31, %rd30, %rd3;
	shl.b64 	%rd32, %rd31, 1;
	add.s64 	%rd33, %rd1, %rd32;
	wmma.load.b.sync.aligned.row.m16n16k16.global.f16 	{%r119, %r120, %r121, %r122, %r123, %r124, %r125, %r126}, [%rd33], %r37;
	wmma.mma.sync.aligned.row.row.m16n16k16.f32.f32 {%f133, %f134, %f135, %f136, %f137, %f138, %f139, %f140}, {%r111, %r112, %r113, %r114, %r115, %r116, %r117, %r118}, {%r119, %r120, %r121, %r122, %r123, %r124, %r125, %r126}, {%f77, %f78, %f79, %f80, %f81, %f82, %f83, %f84};
	add.s32 	%r154, %r154, 4;
	add.s32 	%r153, %r153, 64;
	add.s32 	%r152, %r152, 64;
	add.s32 	%r151, %r151, %r8;
	add.s32 	%r150, %r150, %r8;
	add.s32 	%r149, %r149, %r8;
	add.s32 	%r148, %r148, %r8;
	setp.ne.s32 	%p6, %r154, 0;
	@%p6 bra 	$L__BB0_4;
$L__BB0_5:
	setp.eq.s32 	%p7, %r4, 0;
	@%p7 bra 	$L__BB0_8;
	mul.lo.s32 	%r127, %r155, %r37;
	shl.b32 	%r158, %r127, 4;
	shl.b32 	%r28, %r37, 4;
	shl.b32 	%r128, %r155, 4;
	add.s32 	%r157, %r3, %r128;
	neg.s32 	%r156, %r4;
$L__BB0_7:
	.pragma "nounroll";
	mul.wide.u32 	%rd34, %r157, 2;
	add.s64 	%rd35, %rd2, %rd34;
	wmma.load.a.sync.aligned.row.m16n16k16.global.f16 	{%r129, %r130, %r131, %r132, %r133, %r134, %r135, %r136}, [%rd35], %r38;
	cvt.s64.s32 	%rd36, %r158;
	add.s64 	%rd37, %rd36, %rd3;
	shl.b64 	%rd38, %rd37, 1;
	add.s64 	%rd39, %rd1, %rd38;
	wmma.load.b.sync.aligned.row.m16n16k16.global.f16 	{%r137, %r138, %r139, %r140, %r141, %r142, %r143, %r144}, [%rd39], %r37;
	wmma.mma.sync.aligned.row.row.m16n16k16.f32.f32 {%f133, %f134, %f135, %f136, %f137, %f138, %f139, %f140}, {%r129, %r130, %r131, %r132, %r133, %r134, %r135, %r136}, {%r137, %r138, %r139, %r140, %r141, %r142, %r143, %r144}, {%f133, %f134, %f135, %f136, %f137, %f138, %f139, %f140};
	add.s32 	%r158, %r158, %r28;
	add.s32 	%r157, %r157, 16;
	add.s32 	%r156, %r156, 1;
	setp.ne.s32 	%p8, %r156, 0;
	@%p8 bra 	$L__BB0_7;
$L__BB0_8:
	ld.param.u64 	%rd49, [_Z22wmma_matrix_mult_largeP6__halfS0_PfS1_iii_param_3];
	ld.param.u64 	%rd48, [_Z22wmma_matrix_mult_largeP6__halfS0_PfS1_iii_param_2];
	mul.lo.s32 	%r145, %r1, %r37;
	shl.b32 	%r146, %r145, 4;
	cvt.s64.s32 	%rd40, %r146;
	shl.b32 	%r147, %r2, 4;
	cvt.s64.s32 	%rd41, %r147;
	add.s64 	%rd42, %rd40, %rd41;
	cvta.to.global.u64 	%rd43, %rd48;
	shl.b64 	%rd44, %rd42, 2;
	add.s64 	%rd45, %rd43, %rd44;
	wmma.load.c.sync.aligned.row.m16n16k16.global.f32 	{%f85, %f86, %f87, %f88, %f89, %f90, %f91, %f92}, [%rd45], %r37;
	add.f32 	%f93, %f85, %f133;
	add.f32 	%f94, %f86, %f134;
	add.f32 	%f95, %f87, %f135;
	add.f32 	%f96, %f88, %f136;
	add.f32 	%f97, %f89, %f137;
	add.f32 	%f98, %f90, %f138;
	add.f32 	%f99, %f91, %f139;
	add.f32 	%f100, %f92, %f140;
	cvta.to.global.u64 	%rd46, %rd49;
	add.s64 	%rd47, %rd46, %rd44;
	wmma.store.d.sync.aligned.row.m16n16k16.global.f32 	[%rd47], {%f93, %f94, %f95, %f96, %f97, %f98, %f99, %f100}, %r37;
$L__BB0_9:
	ret;

}


// ===== COMPILED SASS (sm_100) =====

	.target	sm_100

	.elftype	@"ET_EXEC"


//--------------------- .note.nv.tkinfo           --------------------------
	.section	.note.nv.tkinfo,"",@"SHT_NOTE"
	.sectionflags	@"SHF_NOTE_NV_TKINFO"
	.tkinfo
        /*0018*/ 	.word	0x00000002
        /*0030*/ 	.string	""
        /*0030*/ 	.string	"ptxas"
        /*0030*/ 	.string	"Cuda compilation tools, release 13.0, V13.0.88"
        /*0030*/ 	.string	"Build cuda_13.0.r13.0/compiler.36424714_0"
        /*0030*/ 	.string	"-arch sm_100 -m 64 "



//--------------------- .note.nv.cuinfo           --------------------------
	.section	.note.nv.cuinfo,"",@"SHT_NOTE"
	.sectionflags	@"SHF_NOTE_NV_CUINFO"
        /*0018*/ 	.short	0x0002
        /*001a*/ 	.short	0x0064
        /*001c*/ 	.short	0x0082
	.zero		2


//--------------------- .nv.info                  --------------------------
	.section	.nv.info,"",@"SHT_CUDA_INFO"
	.align	4


	//----- nvinfo : EIATTR_REGCOUNT
	.align		4
        /*0000*/ 	.byte	0x04, 0x2f
        /*0002*/ 	.short	(.L_1 - .L_0)
	.align		4
.L_0:
        /*0004*/ 	.word	index@(_Z22wmma_matrix_mult_largeP6__halfS0_PfS1_iii)
        /*0008*/ 	.word	0x0000002c


	//----- nvinfo : EIATTR_FRAME_SIZE
	.align		4
.L_1:
        /*000c*/ 	.byte	0x04, 0x11
        /*000e*/ 	.short	(.L_3 - .L_2)
	.align		4
.L_2:
        /*0010*/ 	.word	index@(_Z22wmma_matrix_mult_largeP6__halfS0_PfS1_iii)
        /*0014*/ 	.word	0x00000000


	//----- nvinfo : EIATTR_MIN_STACK_SIZE
	.align		4
.L_3:
        /*0018*/ 	.byte	0x04, 0x12
        /*001a*/ 	.short	(.L_5 - .L_4)
	.align		4
.L_4:
        /*001c*/ 	.word	index@(_Z22wmma_matrix_mult_largeP6__halfS0_PfS1_iii)
        /*0020*/ 	.word	0x00000000
.L_5:


//--------------------- .nv.compat                --------------------------
	.section	.nv.compat,"",@"SHT_CUDA_COMPAT_INFO"
	.align	4
        /*0000*/ 	.byte	0x02, 0x09, 0x00, 0x00, 0x02, 0x02, 0x01, 0x00, 0x02, 0x05, 0x05, 0x00, 0x03, 0x07, 0x01, 0x01
        /*0010*/ 	.byte	0x02, 0x03, 0x00, 0x00, 0x02, 0x06, 0x01, 0x00, 0x04, 0x0b, 0x08, 0x00, 0x09, 0x00, 0x00, 0x00
        /*0020*/ 	.byte	0x00, 0x00, 0x00, 0x00


//--------------------- .nv.info._Z22wmma_matrix_mult_largeP6__halfS0_PfS1_iii --------------------------
	.section	.nv.info._Z22wmma_matrix_mult_largeP6__halfS0_PfS1_iii,"",@"SHT_CUDA_INFO"
	.sectionflags	@""
	.align	4


	//----- nvinfo : EIATTR_CUDA_API_VERSION
	.align		4
        /*0000*/ 	.byte	0x04, 0x37
        /*0002*/ 	.short	(.L_7 - .L_6)
.L_6:
        /*0004*/ 	.word	0x00000082


	//----- nvinfo : EIATTR_KPARAM_INFO
	.align		4
.L_7:
        /*0008*/ 	.byte	0x04, 0x17
        /*000a*/ 	.short	(.L_9 - .L_8)
.L_8:
        /*000c*/ 	.word	0x00000000
        /*0010*/ 	.short	0x0006
        /*0012*/ 	.short	0x0028
        /*0014*/ 	.byte	0x00, 0xf0, 0x11, 0x00


	//----- nvinfo : EIATTR_KPARAM_INFO
	.align		4
.L_9:
        /*0018*/ 	.byte	0x04, 0x17
        /*001a*/ 	.short	(.L_11 - .L_10)
.L_10:
        /*001c*/ 	.word	0x00000000
        /*0020*/ 	.short	0x0005
        /*0022*/ 	.short	0x0024
        /*0024*/ 	.byte	0x00, 0xf0, 0x11, 0x00


	//----- nvinfo : EIATTR_KPARAM_INFO
	.align		4
.L_11:
        /*0028*/ 	.byte	0x04, 0x17
        /*002a*/ 	.short	(.L_13 - .L_12)
.L_12:
        /*002c*/ 	.word	0x00000000
        /*0030*/ 	.short	0x0004
        /*0032*/ 	.short	0x0020
        /*0034*/ 	.byte	0x00, 0xf0, 0x11, 0x00


	//----- nvinfo : EIATTR_KPARAM_INFO
	.align		4
.L_13:
        /*0038*/ 	.byte	0x04, 0x17
        /*003a*/ 	.short	(.L_15 - .L_14)
.L_14:
        /*003c*/ 	.word	0x00000000
        /*0040*/ 	.short	0x0003
        /*0042*/ 	.short	0x0018
        /*0044*/ 	.byte	0x00, 0xf5, 0x21, 0x00


	//----- nvinfo : EIATTR_KPARAM_INFO
	.align		4
.L_15:
        /*0048*/ 	.byte	0x04, 0x17
        /*004a*/ 	.short	(.L_17 - .L_16)
.L_16:
        /*004c*/ 	.word	0x00000000
        /*0050*/ 	.short	0x0002
        /*0052*/ 	.short	0x0010
        /*0054*/ 	.byte	0x00, 0xf5, 0x21, 0x00


	//----- nvinfo : EIATTR_KPARAM_INFO
	.align		4
.L_17:
        /*0058*/ 	.byte	0x04, 0x17
        /*005a*/ 	.short	(.L_19 - .L_18)
.L_18:
        /*005c*/ 	.word	0x00000000
        /*0060*/ 	.short	0x0001
        /*0062*/ 	.short	0x0008
        /*0064*/ 	.byte	0x00, 0xf5, 0x21, 0x00


	//----- nvinfo : EIATTR_KPARAM_INFO
	.align		4
.L_19:
        /*0068*/ 	.byte	0x04, 0x17
        /*006a*/ 	.short	(.L_21 - .L_20)
.L_20:
        /*006c*/ 	.word	0x00000000
        /*0070*/ 	.short	0x0000
        /*0072*/ 	.short	0x0000
        /*0074*/ 	.byte	0x00, 0xf5, 0x21, 0x00


	//----- nvinfo : EIATTR_SPARSE_MMA_MASK
	.align		4
.L_21:
        /*0078*/ 	.byte	0x03, 0x50
        /*007a*/ 	.short	0x0000


	//----- nvinfo : EIATTR_WMMA_USED
	.align		4
        /*007c*/ 	.byte	0x01, 0x2b
	.zero		2


	//----- nvinfo : EIATTR_MAXREG_COUNT
	.align		4
        /*0080*/ 	.byte	0x03, 0x1b
        /*0082*/ 	.short	0x00ff


	//----- nvinfo : EIATTR_MERCURY_ISA_VERSION
	.align		4
        /*0084*/ 	.byte	0x03, 0x5f
        /*0086*/ 	.short	0x0101


	//----- nvinfo : EIATTR_VRC_CTA_INIT_COUNT
	.align		4
        /*0088*/ 	.byte	0x02, 0x4a
	.zero		1
	.zero		1


	//----- nvinfo : EIATTR_EXIT_INSTR_OFFSETS
	.align		4
        /*008c*/ 	.byte	0x04, 0x1c
        /*008e*/ 	.short	(.L_23 - .L_22)


	//   ....[0]....
.L_22:
        /*0090*/ 	.word	0x00000130


	//   ....[1]....
        /*0094*/ 	.word	0x00001190


	//----- nvinfo : EIATTR_CBANK_PARAM_SIZE
	.align		4
.L_23:
        /*0098*/ 	.byte	0x03, 0x19
        /*009a*/ 	.short	0x002c


	//----- nvinfo : EIATTR_PARAM_CBANK
	.align		4
        /*009c*/ 	.byte	0x04, 0x0a
        /*009e*/ 	.short	(.L_25 - .L_24)
	.align		4
.L_24:
        /*00a0*/ 	.word	index@(.nv.constant0._Z22wmma_matrix_mult_largeP6__halfS0_PfS1_iii)
        /*00a4*/ 	.short	0x0380
        /*00a6*/ 	.short	0x002c


	//----- nvinfo : EIATTR_SW_WAR
	.align		4
.L_25:
        /*00a8*/ 	.byte	0x04, 0x36
        /*00aa*/ 	.short	(.L_27 - .L_26)
.L_26:
        /*00ac*/ 	.word	0x00000008
.L_27:


//--------------------- .nv.callgraph             --------------------------
	.section	.nv.callgraph,"",@"SHT_CUDA_CALLGRAPH"
	.align	4
	.sectionentsize	8
	.align		4
        /*0000*/ 	.word	0x00000000
	.align		4
        /*0004*/ 	.word	0xffffffff
	.align		4
        /*0008*/ 	.word	0x00000000
	.align		4
        /*000c*/ 	.word	0xfffffffe
	.align		4
        /*0010*/ 	.word	0x00000000
	.align		4
        /*0014*/ 	.word	0xfffffffd
	.align		4
        /*0018*/ 	.word	0x00000000
	.align		4
        /*001c*/ 	.word	0xfffffffc


//--------------------- .text._Z22wmma_matrix_mult_largeP6__halfS0_PfS1_iii --------------------------
	.section	.text._Z22wmma_matrix_mult_largeP6__halfS0_PfS1_iii,"ax",@progbits
	.align	128
        .global         _Z22wmma_matrix_mult_largeP6__halfS0_PfS1_iii
        .type           _Z22wmma_matrix_mult_largeP6__halfS0_PfS1_iii,@function
        .size           _Z22wmma_matrix_mult_largeP6__halfS0_PfS1_iii,(.L_x_5 - _Z22wmma_matrix_mult_largeP6__halfS0_PfS1_iii)
        .other          _Z22wmma_matrix_mult_largeP6__halfS0_PfS1_iii,@"STO_CUDA_ENTRY STV_DEFAULT"
_Z22wmma_matrix_mult_largeP6__halfS0_PfS1_iii:
.text._Z22wmma_matrix_mult_largeP6__halfS0_PfS1_iii:
[----:B------:R-:W-:Y:S01]  /*0000*/  LDC R1, c[0x0][0x37c] ;  /* 0x0000df00ff017b82 */ /* 0x000fe20000000800 */
[----:B------:R-:W0:Y:S01]  /*0010*/  S2R R3, SR_TID.Y ;  /* 0x0000000000037919 */ /* 0x000e220000002200 */
[----:B------:R-:W1:Y:S06]  /*0020*/  LDCU.64 UR6, c[0x0][0x3a0] ;  /* 0x00007400ff0677ac */ /* 0x000e6c0008000a00 */
[----:B------:R-:W0:Y:S01]  /*0030*/  LDC R32, c[0x0][0x364] ;  /* 0x0000d900ff207b82 */ /* 0x000e220000000800 */
[----:B------:R-:W2:Y:S07]  /*0040*/  S2R R0, SR_TID.X ;  /* 0x0000000000007919 */ /* 0x000eae0000002100 */
[----:B------:R-:W0:Y:S08]  /*0050*/  S2UR UR8, SR_CTAID.Y ;  /* 0x00000000000879c3 */ /* 0x000e300000002600 */
[----:B------:R-:W2:Y:S01]  /*0060*/  S2UR UR9, SR_CTAID.X ;  /* 0x00000000000979c3 */ /* 0x000ea20000002500 */
[----:B-1----:R-:W-:-:S02]  /*0070*/  USHF.R.S32.HI UR5, URZ, 0x1f, UR7 ;  /* 0x0000001fff057899 */ /* 0x002fc40008011407 */
[----:B------:R-:W-:Y:S02]  /*0080*/  USHF.R.S32.HI UR4, URZ, 0x1f, UR6 ;  /* 0x0000001fff047899 */ /* 0x000fe40008011406 */
[----:B------:R-:W-:Y:S02]  /*0090*/  ULEA.HI UR5, UR5, UR7, URZ, 0x4 ;  /* 0x0000000705057291 */ /* 0x000fe4000f8f20ff */
[----:B------:R-:W-:Y:S01]  /*00a0*/  ULEA.HI UR4, UR4, UR6, URZ, 0x4 ;  /* 0x0000000604047291 */ /* 0x000fe2000f8f20ff */
[----:B------:R-:W2:Y:S01]  /*00b0*/  LDC R31, c[0x0][0x360] ;  /* 0x0000d800ff1f7b82 */ /* 0x000ea20000000800 */
[----:B------:R-:W-:Y:S02]  /*00c0*/  USHF.R.S32.HI UR5, URZ, 0x4, UR5 ;  /* 0x00000004ff057899 */ /* 0x000fe40008011405 */
[----:B------:R-:W-:Y:S01]  /*00d0*/  USHF.R.S32.HI UR4, URZ, 0x4, UR4 ;  /* 0x00000004ff047899 */ /* 0x000fe20008011404 */
[----:B0-----:R-:W-:-:S05]  /*00e0*/  IMAD R32, R32, UR8, R3 ;  /* 0x0000000820207c24 */ /* 0x001fca000f8e0203 */
[----:B------:R-:W-:Y:S01]  /*00f0*/  SHF.R.U32.HI R32, RZ, 0x5, R32 ;  /* 0x00000005ff207819 */ /* 0x000fe20000011620 */
[----:B--2---:R-:W-:-:S05]  /*0100*/  IMAD R31, R31, UR9, R0 ;  /* 0x000000091f1f7c24 */ /* 0x004fca000f8e0200 */
[----:B------:R-:W-:-:S04]  /*0110*/  ISETP.GE.AND P0, PT, R31, UR5, PT ;  /* 0x000000051f007c0c */ /* 0x000fc8000bf06270 */
[----:B------:R-:W-:-:S13]  /*0120*/  ISETP.GE.OR P0, PT, R32, UR4, P0 ;  /* 0x0000000420007c0c */ /* 0x000fda0008706670 */
[----:B------:R-:W-:Y:S05]  /*0130*/  @P0 EXIT ;  /* 0x000000000000094d */ /* 0x000fea0003800000 */
[----:B------:R-:W0:Y:S01]  /*0140*/  LDCU UR13, c[0x0][0x3a8] ;  /* 0x00007500ff0d77ac */ /* 0x000e220008000800 */
[----:B------:R-:W-:Y:S02]  /*0150*/  CS2R R20, SRZ ;  /* 0x0000000000147805 */ /* 0x000fe4000001ff00 */
[----:B------:R-:W-:Y:S02]  /*0160*/  CS2R R22, SRZ ;  /* 0x0000000000167805 */ /* 0x000fe4000001ff00 */
[----:B------:R-:W-:Y:S02]  /*0170*/  CS2R R8, SRZ ;  /* 0x0000000000087805 */ /* 0x000fe4000001ff00 */
[----:B------:R-:W-:Y:S01]  /*0180*/  CS2R R10, SRZ ;  /* 0x00000000000a7805 */ /* 0x000fe2000001ff00 */
[----:B------:R-:W1:Y:S01]  /*0190*/  LDCU.64 UR14, c[0x0][0x358] ;  /* 0x00006b00ff0e77ac */ /* 0x000e620008000a00 */
[----:B0-----:R-:W-:Y:S02]  /*01a0*/  UISETP.GT.AND UP0, UPT, UR13, 0xf, UPT ;  /* 0x0000000f0d00788c */ /* 0x001fe4000bf04270 */
[----:B------:R-:W-:-:S04]  /*01b0*/  USHF.R.S32.HI UR4, URZ, 0x1f, UR13 ;  /* 0x0000001fff047899 */ /* 0x000fc8000801140d */
[----:B------:R-:W-:-:S03]  /*01c0*/  ULEA.HI UR4, UR4, UR13, URZ, 0x4 ;  /* 0x0000000d04047291 */ /* 0x000fc6000f8f20ff */
[----:B-1----:R-:W-:Y:S09]  /*01d0*/  BRA.U !UP0, `(.L_x_0) ;  /* 0x0000000d08407547 */ /* 0x002ff2000b800000 */
[----:B------:R-:W-:Y:S01]  /*01e0*/  USHF.R.S32.HI UR6, URZ, 0x1f, UR13 ;  /* 0x0000001fff067899 */ /* 0x000fe2000801140d */
[----:B------:R-:W-:Y:S01]  /*01f0*/  IMAD.SHL.U32 R25, R31, 0x10, RZ ;  /* 0x000000101f197824 */ /* 0x000fe200078e00ff */
[----:B------:R-:W-:Y:S01]  /*0200*/  USHF.R.S32.HI UR5, URZ, 0x4, UR4 ;  /* 0x00000004ff057899 */ /* 0x000fe20008011404 */
[----:B------:R-:W-:Y:S01]  /*0210*/  IMAD R30, R32, UR13, RZ ;  /* 0x0000000d201e7c24 */ /* 0x000fe2000f8e02ff */
[----:B------:R-:W-:Y:S01]  /*0220*/  ULEA.HI UR6, UR6, UR13, URZ, 0x4 ;  /* 0x0000000d06067291 */ /* 0x000fe2000f8f20ff */
[----:B------:R-:W-:Y:S02]  /*0230*/  CS2R R10, SRZ ;  /* 0x00000000000a7805 */ /* 0x000fe4000001ff00 */
[----:B------:R-:W-:Y:S02]  /*0240*/  CS2R R8, SRZ ;  /* 0x0000000000087805 */ /* 0x000fe4000001ff00 */
[----:B------:R-:W-:Y:S01]  /*0250*/  CS2R R22, SRZ ;  /* 0x0000000000167805 */ /* 0x000fe2000001ff00 */
[----:B------:R-:W-:Y:S01]  /*0260*/  USHF.R.S32.HI UR6, URZ, 0x4, UR6 ;  /* 0x00000004ff067899 */ /* 0x000fe20008011406 */
[----:B------:R-:W-:Y:S01]  /*0270*/  CS2R R20, SRZ ;  /* 0x0000000000147805 */ /* 0x000fe2000001ff00 */
[----:B------:R-:W-:Y:S01]  /*0280*/  IMAD.SHL.U32 R30, R30, 0x10, RZ ;  /* 0x000000101e1e7824 */ /* 0x000fe200078e00ff */
[----:B------:R-:W-:Y:S01]  /*0290*/  SHF.R.S32.HI R5, RZ, 0x1f, R25 ;  /* 0x0000001fff057819 */ /* 0x000fe20000011419 */
[----:B------:R-:W-:-:S02]  /*02a0*/  ULOP3.LUT UR8, UR6, 0x3, URZ, 0xc0, !UPT ;  /* 0x0000000306087892 */ /* 0x000fc4000f8ec0ff */
[----:B------:R-:W-:Y:S01]  /*02b0*/  UIADD3 UR6, UPT, UPT, UR5, -0x1, URZ ;  /* 0xffffffff05067890 */ /* 0x000fe2000fffe0ff */
[----:B------:R-:W-:Y:S01]  /*02c0*/  UMOV UR4, URZ ;  /* 0x000000ff00047c82 */ /* 0x000fe20008000000 */
[----:B------:R-:W-:Y:S02]  /*02d0*/  UISETP.NE.AND UP0, UPT, UR8, URZ, UPT ;  /* 0x000000ff0800728c */ /* 0x000fe4000bf05270 */
[----:B------:R-:W-:-:S09]  /*02e0*/  UISETP.GE.U32.AND UP1, UPT, UR6, 0x3, UPT ;  /* 0x000000030600788c */ /* 0x000fd2000bf26070 */
[----:B------:R-:W-:Y:S05]  /*02f0*/  BRA.U !UP1, `(.L_x_1) ;  /* 0x0000000909287547 */ /* 0x000fea000b800000 */
[----:B------:R-:W0:Y:S01]  /*0300*/  S2R R13, SR_LANEID ;  /* 0x00000000000d7919 */ /* 0x000e220000000000 */
[----:B------:R-:W-:Y:S01]  /*0310*/  ULOP3.LUT UR4, UR5, 0x7fffffc, URZ, 0xc0, !UPT ;  /* 0x07fffffc05047892 */ /* 0x000fe2000f8ec0ff */
[----:B------:R-:W-:Y:S01]  /*0320*/  IMAD.MOV.U32 R3, RZ, RZ, RZ ;  /* 0x000000ffff037224 */ /* 0x000fe200078e00ff */
[----:B------:R-:W-:Y:S01]  /*0330*/  USHF.R.U32.HI UR5, URZ, 0x1, UR13 ;  /* 0x00000001ff057899 */ /* 0x000fe2000801160d */
[----:B------:R-:W-:Y:S01]  /*0340*/  IMAD.MOV.U32 R24, RZ, RZ, R30 ;  /* 0x000000ffff187224 */ /* 0x000fe200078e001e */
[----:B------:R-:W-:Y:S01]  /*0350*/  USHF.R.U32.HI UR6, URZ, 0x1, UR7 ;  /* 0x00000001ff067899 */ /* 0x000fe20008011607 */
[----:B------:R-:W-:Y:S01]  /*0360*/  IMAD.MOV.U32 R11, RZ, RZ, RZ ;  /* 0x000000ffff0b7224 */ /* 0x000fe200078e00ff */
[----:B------:R-:W-:Y:S01]  /*0370*/  UIMAD UR10, UR7, 0x30, URZ ;  /* 0x00000030070a78a4 */ /* 0x000fe2000f8e02ff */
[----:B------:R-:W1:Y:S01]  /*0380*/  LDCU.128 UR16, c[0x0][0x380] ;  /* 0x00007000ff1077ac */ /* 0x000e620008000c00 */
[----:B------:R-:W-:Y:S02]  /*0390*/  USHF.L.U32 UR11, UR7, 0x5, URZ ;  /* 0x00000005070b7899 */ /* 0x000fe400080006ff */
[----:B------:R-:W-:-:S02]  /*03a0*/  USHF.L.U32 UR12, UR7, 0x4, URZ ;  /* 0x00000004070c7899 */ /* 0x000fc400080006ff */
[----:B------:R-:W-:Y:S01]  /*03b0*/  UIADD3 UR9, UPT, UPT, -UR4, URZ, URZ ;  /* 0x000000ff04097290 */ /* 0x000fe2000fffe1ff */
[----:B0-----:R-:W-:Y:S02]  /*03c0*/  LOP3.LUT R2, R13, 0x3, RZ, 0xc0, !PT ;  /* 0x000000030d027812 */ /* 0x001fe400078ec0ff */
[----:B------:R-:W-:-:S05]  /*03d0*/  SHF.R.U32.HI R13, RZ, 0x2, R13 ;  /* 0x00000002ff0d7819 */ /* 0x000fca000001160d */
[----:B------:R-:W-:Y:S01]  /*03e0*/  IMAD.WIDE.U32 R6, R13, UR5, R2 ;  /* 0x000000050d067c25 */ /* 0x000fe2000f8e0002 */
[----:B------:R-:W-:-:S03]  /*03f0*/  UMOV UR5, URZ ;  /* 0x000000ff00057c82 */ /* 0x000fc60008000000 */
[----:B------:R-:W-:Y:S01]  /*0400*/  IMAD.WIDE.U32 R12, R13, UR6, R2 ;  /* 0x000000060d0c7c25 */ /* 0x000fe2000f8e0002 */
[C---:B------:R-:W-:Y:S01]  /*0410*/  SHF.L.U64.HI R4, R6.reuse, 0x2, R7 ;  /* 0x0000000206047819 */ /* 0x040fe20000010207 */
[----:B------:R-:W-:Y:S02]  /*0420*/  UMOV UR6, URZ ;  /* 0x000000ff00067c82 */ /* 0x000fe40008000000 */
[----:B------:R-:W-:Y:S01]  /*0430*/  IMAD.SHL.U32 R3, R6, 0x4, RZ ;  /* 0x0000000406037824 */ /* 0x000fe200078e00ff */
[C---:B------:R-:W-:Y:S01]  /*0440*/  SHF.L.U64.HI R2, R12.reuse, 0x2, R13 ;  /* 0x000000020c027819 */ /* 0x040fe2000001020d */
[----:B-1----:R-:W-:-:S07]  /*0450*/  IMAD.SHL.U32 R0, R12, 0x4, RZ ;  /* 0x000000040c007824 */ /* 0x002fce00078e00ff */
.L_x_2:
[----:B------:R-:W-:Y:S01]  /*0460*/  IMAD.U32 R12, RZ, RZ, UR5 ;  /* 0x00000005ff0c7e24 */ /* 0x000fe2000f8e00ff */
[----:B------:R-:W-:Y:S01]  /*0470*/  IADD3 R13, P0, PT, R25, UR5, RZ ;  /* 0x00000005190d7c10 */ /* 0x000fe2000ff1e0ff */
[----:B------:R-:W0:Y:S01]  /*0480*/  LDC.64 R6, c[0x0][0x380] ;  /* 0x0000e000ff067b82 */ /* 0x000e220000000a00 */
[----:B------:R-:W-:Y:S02]  /*0490*/  IMAD.U32 R27, RZ, RZ, UR7 ;  /* 0x00000007ff1b7e24 */ /* 0x000fe4000f8e00ff */
[----:B------:R-:W-:Y:S02]  /*04a0*/  LEA.HI.X.SX32 R12, R12, R5, 0x1, P0 ;  /* 0x000000050c0c7211 */ /* 0x000fe400000f0eff */
[----:B------:R-:W-:-:S04]  /*04b0*/  LEA R19, P0, R13, UR18, 0x1 ;  /* 0x000000120d137c11 */ /* 0x000fc8000f8008ff */
[----:B------:R-:W-:Y:S02]  /*04c0*/  LEA.HI.X R13, R13, UR19, R12, 0x1, P0 ;  /* 0x000000130d0d7c11 */ /* 0x000fe400080f0c0c */
[----:B------:R-:W-:-:S05]  /*04d0*/  IADD3 R18, P0, PT, R0, R19, RZ ;  /* 0x0000001300127210 */ /* 0x000fca0007f1e0ff */
[----:B------:R-:W-:Y:S02]  /*04e0*/  IMAD.X R19, R2, 0x1, R13, P0 ;  /* 0x0000000102137824 */ /* 0x000fe400000e060d */
[----:B------:R-:W-:-:S03]  /*04f0*/  IMAD.WIDE.U32 R26, R27, 0x10, R18 ;  /* 0x000000101b1a7825 */ /* 0x000fc600078e0012 */
[----:B------:R-:W2:Y:S04]  /*0500*/  LDG.E R16, desc[UR14][R18.64] ;  /* 0x0000000e12107981 */ /* 0x000ea8000c1e1900 */
[----:B------:R-:W3:Y:S01]  /*0510*/  LDG.E R17, desc[UR14][R26.64] ;  /* 0x0000000e1a117981 */ /* 0x000ee2000c1e1900 */
[----:B0-----:R-:W-:-:S03]  /*0520*/  IMAD.WIDE.U32 R6, R24, 0x2, R6 ;  /* 0x0000000218067825 */ /* 0x001fc600078e0006 */
[----:B------:R0:W4:Y:S01]  /*0530*/  LDG.E R33, desc[UR14][R18.64+0x10] ;  /* 0x0000100e12217981 */ /* 0x000122000c1e1900 */
[----:B------:R-:W-:Y:S01]  /*0540*/  IADD3 R6, P0, PT, R6, R3, RZ ;  /* 0x0000000306067210 */ /* 0x000fe20007f1e0ff */
[----:B------:R-:W-:Y:S02]  /*0550*/  IMAD.U32 R29, RZ, RZ, UR13 ;  /* 0x0000000dff1d7e24 */ /* 0x000fe4000f8e00ff */
[----:B------:R1:W5:Y:S02]  /*0560*/  LDG.E R34, desc[UR14][R26.64+0x10] ;  /* 0x0000100e1a227981 */ /* 0x000364000c1e1900 */
[----:B------:R-:W-:Y:S02]  /*0570*/  IMAD.X R7, R7, 0x1, R4, P0 ;  /* 0x0000000107077824 */ /* 0x000fe400000e0604 */
[----:B------:R-:W-:-:S03]  /*0580*/  IMAD.WIDE.U32 R28, R29, 0x10, R6 ;  /* 0x000000101d1c7825 */ /* 0x000fc600078e0006 */
[----:B------:R-:W5:Y:S04]  /*0590*/  LDG.E R12, desc[UR14][R6.64] ;  /* 0x0000000e060c7981 */ /* 0x000f68000c1e1900 */
[----:B------:R-:W5:Y:S04]  /*05a0*/  LDG.E R14, desc[UR14][R6.64+0x10] ;  /* 0x0000100e060e7981 */ /* 0x000f68000c1e1900 */
[----:B------:R-:W5:Y:S04]  /*05b0*/  LDG.E R13, desc[UR14][R28.64] ;  /* 0x0000000e1c0d7981 */ /* 0x000f68000c1e1900 */
[----:B------:R1:W5:Y:S01]  /*05c0*/  LDG.E R15, desc[UR14][R28.64+0x10] ;  /* 0x0000100e1c0f7981 */ /* 0x000362000c1e1900 */
[----:B------:R-:W-:Y:S01]  /*05d0*/  IMAD.U32 R36, RZ, RZ, UR12 ;  /* 0x0000000cff247e24 */ /* 0x000fe2000f8e00ff */
[----:B0-----:R-:W-:-:S04]  /*05e0*/  IADD3 R18, P0, PT, R25, UR12, RZ ;  /* 0x0000000c19127c10 */ /* 0x001fc8000ff1e0ff */
[----:B------:R-:W-:Y:S02]  /*05f0*/  LEA.HI.X.SX32 R35, R36, R5, 0x1, P0 ;  /* 0x0000000524237211 */ /* 0x000fe400000f0eff */
[----:B------:R-:W-:-:S04]  /*0600*/  LEA R19, P0, R18, UR18, 0x1 ;  /* 0x0000001212137c11 */ /* 0x000fc8000f8008ff */
[----:B-1----:R-:W-:Y:S02]  /*0610*/  LEA.HI.X R27, R18, UR19, R35, 0x1, P0 ;  /* 0x00000013121b7c11 */ /* 0x002fe400080f0c23 */
[----:B------:R-:W-:Y:S01]  /*0620*/  IADD3 R18, P0, PT, R19, R0, RZ ;  /* 0x0000000013127210 */ /* 0x000fe20007f1e0ff */
[----:B------:R-:W-:-:S03]  /*0630*/  IMAD.U32 R29, RZ, RZ, UR7 ;  /* 0x00000007ff1d7e24 */ /* 0x000fc6000f8e00ff */
[----:B------:R-:W-:-:S03]  /*0640*/  IADD3.X R19, PT, PT, R27, R2, RZ, P0, !PT ;  /* 0x000000021b137210 */ /* 0x000fc600007fe4ff */
[----:B------:R-:W-:Y:S01]  /*0650*/  IMAD.WIDE.U32 R28, R29, 0x10, R18 ;  /* 0x000000101d1c7825 */ /* 0x000fe200078e0012 */
[----:B------:R-:W-:-:S05]  /*0660*/  IADD3 R27, P0, PT, R30, UR6, RZ ;  /* 0x000000061e1b7c10 */ /* 0x000fca000ff1e0ff */
[----:B------:R-:W-:Y:S01]  /*0670*/  IMAD.X R36, RZ, RZ, RZ, P0 ;  /* 0x000000ffff247224 */ /* 0x000fe200000e06ff */
[----:B------:R-:W-:-:S04]  /*0680*/  LEA R26, P0, R27, UR16, 0x1 ;  /* 0x000000101b1a7c11 */ /* 0x000fc8000f8008ff */
[----:B------:R-:W-:Y:S02]  /*0690*/  LEA.HI.X R27, R27, UR17, R36, 0x1, P0 ;  /* 0x000000111b1b7c11 */ /* 0x000fe400080f0c24 */
[----:B------:R-:W-:Y:S01]  /*06a0*/  IADD3 R26, P0, PT, R26, R3, RZ ;  /* 0x000000031a1a7210 */ /* 0x000fe20007f1e0ff */
[----:B------:R-:W-:-:S04]  /*06b0*/  IMAD.U32 R37, RZ, RZ, UR13 ;  /* 0x0000000dff257e24 */ /* 0x000fc8000f8e00ff */
[----:B------:R-:W-:Y:S02]  /*06c0*/  IMAD.X R27, R27, 0x1, R4, P0 ;  /* 0x000000011b1b7824 */ /* 0x000fe400000e0604 */
[----:B------:R-:W-:Y:S01]  /*06d0*/  IMAD.WIDE.U32 R36, R37, 0x10, R26 ;  /* 0x0000001025247825 */ /* 0x000fe200078e001a */
[----:B--2---:R-:W-:Y:S04]  /*06e0*/  MOVM.16.MT88 R16, R16 ;  /* 0x000000001010723a */ /* 0x004fe80000000000 */
[----:B---3--:R-:W0:Y:S04]  /*06f0*/  MOVM.16.MT88 R17, R17 ;  /* 0x000000001111723a */ /* 0x008e280000000000 */
[----:B----4-:R-:W-:Y:S04]  /*0700*/  MOVM.16.MT88 R6, R33 ;  /* 0x000000002106723a */ /* 0x010fe80000000000 */
[----:B-----5:R-:W1:Y:S01]  /*0710*/  MOVM.16.MT88 R7, R34 ;  /* 0x000000002207723a */ /* 0x020e620000000000 */
[C---:B0-----:R-:W-:Y:S03]  /*0720*/  HMMA.16816.F32 R20, R12.reuse, R16, R20 ;  /* 0x000000100c14723c */ /* 0x041fe60000001814 */
[----:B------:R-:W2:Y:S04]  /*0730*/  LDG.E R17, desc[UR14][R18.64] ;  /* 0x0000000e12117981 */ /* 0x000ea8000c1e1900 */
[----:B------:R-:W3:Y:S01]  /*0740*/  LDG.E R16, desc[UR14][R28.64] ;  /* 0x0000000e1c107981 */ /* 0x000ee2000c1e1900 */
[----:B-1----:R-:W-:Y:S03]  /*0750*/  HMMA.16816.F32 R12, R12, R6, R8 ;  /* 0x000000060c0c723c */ /* 0x002fe60000001808 */
[----:B------:R-:W4:Y:S04]  /*0760*/  LDG.E R8, desc[UR14][R26.64+0x20] ;  /* 0x0000200e1a087981 */ /* 0x000f28000c1e1900 */
[----:B------:R-:W4:Y:S04]  /*0770*/  LDG.E R10, desc[UR14][R26.64+0x30] ;  /* 0x0000300e1a0a7981 */ /* 0x000f28000c1e1900 */
[----:B------:R-:W4:Y:S04]  /*0780*/  LDG.E R9, desc[UR14][R36.64+0x20] ;  /* 0x0000200e24097981 */ /* 0x000f28000c1e1900 */
[----:B------:R-:W4:Y:S04]  /*0790*/  LDG.E R11, desc[UR14][R36.64+0x30] ;  /* 0x0000300e240b7981 */ /* 0x000f28000c1e1900 */
[----:B------:R-:W5:Y:S04]  /*07a0*/  LDG.E R19, desc[UR14][R18.64+0x10] ;  /* 0x0000100e12137981 */ /* 0x000f68000c1e1900 */
[----:B------:R-:W5:Y:S01]  /*07b0*/  LDG.E R18, desc[UR14][R28.64+0x10] ;  /* 0x0000100e1c127981 */ /* 0x000f62000c1e1900 */
[----:B------:R-:W-:Y:S01]  /*07c0*/  IMAD.U32 R34, RZ, RZ, UR11 ;  /* 0x0000000bff227e24 */ /* 0x000fe2000f8e00ff */
[----:B------:R-:W-:-:S04]  /*07d0*/  IADD3 R33, P0, PT, R25, UR11, RZ ;  /* 0x0000000b19217c10 */ /* 0x000fc8000ff1e0ff */
[----:B------:R-:W-:Y:S02]  /*07e0*/  LEA.HI.X.SX32 R34, R34, R5, 0x1, P0 ;  /* 0x0000000522227211 */ /* 0x000fe400000f0eff */
[----:B------:R-:W-:-:S04]  /*07f0*/  LEA R35, P0, R33, UR18, 0x1 ;  /* 0x0000001221237c11 */ /* 0x000fc8000f8008ff */
[----:B------:R-:W-:Y:S02]  /*0800*/  LEA.HI.X R33, R33, UR19, R34, 0x1, P0 ;  /* 0x0000001321217c11 */ /* 0x000fe400080f0c22 */
[----:B------:R-:W-:Y:S01]  /*0810*/  IADD3 R34, P0, PT, R35, R0, RZ ;  /* 0x0000000023227210 */ /* 0x000fe20007f1e0ff */
[----:B------:R-:W-:-:S04]  /*0820*/  IMAD.U32 R39, RZ, RZ, UR7 ;  /* 0x00000007ff277e24 */ /* 0x000fc8000f8e00ff */
[----:B------:R-:W-:Y:S02]  /*0830*/  IMAD.X R35, R33, 0x1, R2, P0 ;  /* 0x0000000121237824 */ /* 0x000fe400000e0602 */
[----:B------:R-:W-:-:S03]  /*0840*/  IMAD.WIDE.U32 R38, R39, 0x10, R34 ;  /* 0x0000001027267825 */ /* 0x000fc600078e0022 */
[----:B------:R-:W5:Y:S04]  /*0850*/  LDG.E R29, desc[UR14][R34.64] ;  /* 0x0000000e221d7981 */ /* 0x000f68000c1e1900 */
[----:B------:R-:W5:Y:S04]  /*0860*/  LDG.E R28, desc[UR14][R38.64] ;  /* 0x0000000e261c7981 */ /* 0x000f68000c1e1900 */
[----:B--2---:R0:W-:Y:S04]  /*0870*/  MOVM.16.MT88 R6, R17 ;  /* 0x000000001106723a */ /* 0x0041e80000000000 */
[----:B---3--:R1:W4:Y:S04]  /*0880*/  MOVM.16.MT88 R7, R16 ;  /* 0x000000001007723a */ /* 0x0083280000000000 */
[----:B0-----:R-:W2:Y:S04]  /*0890*/  LDG.E R17, desc[UR14][R36.64+0x40] ;  /* 0x0000400e24117981 */ /* 0x001ea8000c1e1900 */
[----:B-1----:R-:W2:Y:S01]  /*08a0*/  LDG.E R16, desc[UR14][R26.64+0x40] ;  /* 0x0000400e1a107981 */ /* 0x002ea2000c1e1900 */
[C---:B----4-:R-:W-:Y:S03]  /*08b0*/  HMMA.16816.F32 R20, R8.reuse, R6, R20 ;  /* 0x000000060814723c */ /* 0x050fe60000001814 */
[----:B-----5:R0:W-:Y:S04]  /*08c0*/  MOVM.16.MT88 R6, R19 ;  /* 0x000000001306723a */ /* 0x0201e80000000000 */
[----:B------:R1:W3:Y:S04]  /*08d0*/  MOVM.16.MT88 R7, R18 ;  /* 0x000000001207723a */ /* 0x0002e80000000000 */
[----:B0-----:R-:W2:Y:S04]  /*08e0*/  LDG.E R19, desc[UR14][R36.64+0x50] ;  /* 0x0000500e24137981 */ /* 0x001ea8000c1e1900 */
[----:B-1----:R-:W2:Y:S01]  /*08f0*/  LDG.E R18, desc[UR14][R26.64+0x50] ;  /* 0x0000500e1a127981 */ /* 0x002ea2000c1e1900 */
[----:B---3--:R-:W-:Y:S01]  /*0900*/  HMMA.16816.F32 R12, R8, R6, R12 ;  /* 0x00000006080c723c */ /* 0x008fe2000000180c */
[----:B------:R-:W-:-:S02]  /*0910*/  IMAD.U32 R8, RZ, RZ, UR10 ;  /* 0x0000000aff087e24 */ /* 0x000fc4000f8e00ff */
[----:B------:R0:W-:Y:S01]  /*0920*/  MOVM.16.MT88 R6, R29 ;  /* 0x000000001d06723a */ /* 0x0001e20000000000 */
[----:B------:R-:W-:-:S03]  /*0930*/  IADD3 R11, P0, PT, R25, UR10, RZ ;  /* 0x0000000a190b7c10 */ /* 0x000fc6000ff1e0ff */
[----:B------:R1:W2:Y:S01]  /*0940*/  MOVM.16.MT88 R7, R28 ;  /* 0x000000001c07723a */ /* 0x0002a20000000000 */
[----:B------:R-:W-:Y:S02]  /*0950*/  LEA.HI.X.SX32 R8, R8, R5, 0x1, P0 ;  /* 0x0000000508087211 */ /* 0x000fe400000f0eff */
[C---:B------:R-:W-:Y:S01]  /*0960*/  LEA R9, P0, R11.reuse, UR18, 0x1 ;  /* 0x000000120b097c11 */ /* 0x040fe2000f8008ff */
[----:B0-----:R-:W3:Y:S04]  /*0970*/  LDG.E R29, desc[UR14][R38.64+0x10] ;  /* 0x0000100e261d7981 */ /* 0x001ee8000c1e1900 */
[----:B-1----:R-:W4:Y:S01]  /*0980*/  LDG.E R28, desc[UR14][R34.64+0x10] ;  /* 0x0000100e221c7981 */ /* 0x002f22000c1e1900 */
[----:B------:R-:W-:Y:S02]  /*0990*/  LEA.HI.X R11, R11, UR19, R8, 0x1, P0 ;  /* 0x000000130b0b7c11 */ /* 0x000fe400080f0c08 */
[----:B------:R-:W-:Y:S01]  /*09a0*/  IADD3 R8, P0, PT, R9, R0, RZ ;  /* 0x0000000009087210 */ /* 0x000fe20007f1e0ff */
[----:B------:R-:W5:Y:S01]  /*09b0*/  LDG.E R10, desc[UR14][R26.64+0x70] ;  /* 0x0000700e1a0a7981 */ /* 0x000f62000c1e1900 */
[----:B------:R-:W-:-:S03]  /*09c0*/  MOV R41, UR7 ;  /* 0x0000000700297c02 */ /* 0x000fc60008000f00 */
[----:B------:R-:W-:Y:S02]  /*09d0*/  IMAD.X R9, R11, 0x1, R2, P0 ;  /* 0x000000010b097824 */ /* 0x000fe400000e0602 */
[----:B------:R-:W5:Y:S01]  /*09e0*/  LDG.E R11, desc[UR14][R36.64+0x70] ;  /* 0x0000700e240b7981 */ /* 0x000f62000c1e1900 */
[----:B------:R-:W-:-:S03]  /*09f0*/  IMAD.WIDE.U32 R40, R41, 0x10, R8 ;  /* 0x0000001029287825 */ /* 0x000fc600078e0008 */
[----:B------:R-:W5:Y:S04]  /*0a00*/  LDG.E R34, desc[UR14][R8.64] ;  /* 0x0000000e08227981 */ /* 0x000f68000c1e1900 */
[----:B------:R-:W5:Y:S01]  /*0a10*/  LDG.E R33, desc[UR14][R40.64] ;  /* 0x0000000e28217981 */ /* 0x000f62000c1e1900 */
[C---:B--2---:R-:W-:Y:S03]  /*0a20*/  HMMA.16816.F32 R20, R16.reuse, R6, R20 ;  /* 0x000000061014723c */ /* 0x044fe60000001814 */
[----:B------:R-:W2:Y:S04]  /*0a30*/  LDG.E R6, desc[UR14][R8.64+0x10] ;  /* 0x0000100e08067981 */ /* 0x000ea8000c1e1900 */
[----:B------:R-:W2:Y:S04]  /*0a40*/  LDG.E R7, desc[UR14][R40.64+0x10] ;  /* 0x0000100e28077981 */ /* 0x000ea8000c1e1900 */
[----:B------:R5:W2:Y:S04]  /*0a50*/  LDG.E R8, desc[UR14][R26.64+0x60] ;  /* 0x0000600e1a087981 */ /* 0x000aa8000c1e1900 */
[----:B------:R-:W2:Y:S04]  /*0a60*/  LDG.E R9, desc[UR14][R36.64+0x60] ;  /* 0x0000600e24097981 */ /* 0x000ea8000c1e1900 */
[----:B---3--:R-:W-:Y:S04]  /*0a70*/  MOVM.16.MT88 R29, R29 ;  /* 0x000000001d1d723a */ /* 0x008fe80000000000 */
[----:B----4-:R-:W0:Y:S04]  /*0a80*/  MOVM.16.MT88 R28, R28 ;  /* 0x000000001c1c723a */ /* 0x010e280000000000 */
[----:B-----5:R-:W-:Y:S04]  /*0a90*/  MOVM.16.MT88 R26, R34 ;  /* 0x00000000221a723a */ /* 0x020fe80000000000 */
[----:B------:R-:W1:Y:S01]  /*0aa0*/  MOVM.16.MT88 R27, R33 ;  /* 0x00000000211b723a */ /* 0x000e620000000000 */
[----:B0-----:R-:W-:Y:S01]  /*0ab0*/  HMMA.16816.F32 R12, R16, R28, R12 ;  /* 0x0000001c100c723c */ /* 0x001fe2000000180c */
[----:B------:R-:W-:-:S04]  /*0ac0*/  UIADD3 UR9, UPT, UPT, UR9, 0x4, URZ ;  /* 0x0000000409097890 */ /* 0x000fc8000fffe0ff */
[----:B------:R-:W-:Y:S01]  /*0ad0*/  UISETP.NE.AND UP1, UPT, UR9, URZ, UPT ;  /* 0x000000ff0900728c */ /* 0x000fe2000bf25270 */
[----:B------:R-:W-:Y:S01]  /*0ae0*/  VIADD R24, R24, 0x40 ;  /* 0x0000004018187836 */ /* 0x000fe20000000000 */
[----:B------:R-:W-:Y:S02]  /*0af0*/  UIADD3 UR6, UPT, UPT, UR6, 0x40, URZ ;  /* 0x0000004006067890 */ /* 0x000fe4000fffe0ff */
[----:B------:R-:W-:Y:S02]  /*0b00*/  ULEA UR10, UR7, UR10, 0x6 ;  /* 0x0000000a070a7291 */ /* 0x000fe4000f8e30ff */
[----:B------:R-:W-:Y:S02]  /*0b10*/  ULEA UR11, UR7, UR11, 0x6 ;  /* 0x0000000b070b7291 */ /* 0x000fe4000f8e30ff */
[----:B------:R-:W-:Y:S02]  /*0b20*/  ULEA UR12, UR7, UR12, 0x6 ;  /* 0x0000000c070c7291 */ /* 0x000fe4000f8e30ff */
[----:B------:R-:W-:Y:S01]  /*0b30*/  ULEA UR5, UR7, UR5, 0x6 ;  /* 0x0000000507057291 */ /* 0x000fe2000f8e30ff */
[----:B--2---:R-:W-:Y:S04]  /*0b40*/  MOVM.16.MT88 R6, R6 ;  /* 0x000000000606723a */ /* 0x004fe80000000000 */
[----:B------:R-:W0:Y:S01]  /*0b50*/  MOVM.16.MT88 R7, R7 ;  /* 0x000000000707723a */ /* 0x000e220000000000 */
[C---:B-1----:R-:W-:Y:S08]  /*0b60*/  HMMA.16816.F32 R20, R8.reuse, R26, R20 ;  /* 0x0000001a0814723c */ /* 0x042ff00000001814 */
[----:B0-----:R-:W-:Y:S01]  /*0b70*/  HMMA.16816.F32 R8, R8, R6, R12 ;  /* 0x000000060808723c */ /* 0x001fe2000000180c */
[----:B------:R-:W-:-:S04]  /*0b80*/  NOP ;  /* 0x0000000000007918 */ /* 0x000fc80000000000 */
[----:B------:R-:W-:-:S15]  /*0b90*/  BRA.U UP1, `(.L_x_2) ;  /* 0xfffffff901307547 */ /* 0x000fde000b83ffff */
.L_x_1:
[----:B------:R-:W-:Y:S05]  /*0ba0*/  BRA.U !UP0, `(.L_x_0) ;  /* 0x0000000108cc7547 */ /* 0x000fea000b800000 */
[----:B------:R-:W0:Y:S01]  /*0bb0*/  S2R R0, SR_LANEID ;  /* 0x0000000000007919 */ /* 0x000e220000000000 */
[----:B------:R-:W-:Y:S01]  /*0bc0*/  USHF.R.U32.HI UR6, URZ, 0x1, UR13 ;  /* 0x00000001ff067899 */ /* 0x000fe2000801160d */
[----:B------:R-:W-:Y:S01]  /*0bd0*/  IMAD.MOV.U32 R3, RZ, RZ, RZ ;  /* 0x000000ffff037224 */ /* 0x000fe200078e00ff */
[----:B------:R-:W-:Y:S02]  /*0be0*/  USHF.R.U32.HI UR9, URZ, 0x1, UR7 ;  /* 0x00000001ff097899 */ /* 0x000fe40008011607 */
[----:B------:R-:W-:Y:S01]  /*0bf0*/  UIMAD UR5, UR4, UR7, URZ ;  /* 0x00000007040572a4 */ /* 0x000fe2000f8e02ff */
[----:B------:R-:W1:Y:S03]  /*0c00*/  LDCU.64 UR16, c[0x0][0x388] ;  /* 0x00007100ff1077ac */ /* 0x000e660008000a00 */
[----:B------:R-:W-:Y:S01]  /*0c10*/  USHF.L.U32 UR5, UR5, 0x4, URZ ;  /* 0x0000000405057899 */ /* 0x000fe200080006ff */
[----:B0-----:R-:W-:-:S02]  /*0c20*/  LOP3.LUT R2, R0, 0x3, RZ, 0xc0, !PT ;  /* 0x0000000300027812 */ /* 0x001fc400078ec0ff */
[----:B------:R-:W-:-:S05]  /*0c30*/  SHF.R.U32.HI R13, RZ, 0x2, R0 ;  /* 0x00000002ff0d7819 */ /* 0x000fca0000011600 */
[----:B------:R-:W-:Y:S01]  /*0c40*/  IMAD.WIDE.U32 R6, R13, UR6, R2 ;  /* 0x000000060d067c25 */ /* 0x000fe2000f8e0002 */
[----:B------:R-:W-:-:S03]  /*0c50*/  UIADD3 UR6, UPT, UPT, -UR8, URZ, URZ ;  /* 0x000000ff08067290 */ /* 0x000fc6000fffe1ff */
[----:B------:R-:W-:Y:S01]  /*0c60*/  IMAD.WIDE.U32 R2, R13, UR9, R2 ;  /* 0x000000090d027c25 */ /* 0x000fe2000f8e0002 */
[----:B------:R-:W-:-:S03]  /*0c70*/  SHF.L.U64.HI R0, R6, 0x2, R7 ;  /* 0x0000000206007819 */ /* 0x000fc60000010207 */
[----:B------:R-:W-:Y:S01]  /*0c80*/  IMAD.U32 R13, RZ, RZ, UR4 ;  /* 0x00000004ff0d7e24 */ /* 0x000fe2000f8e00ff */
[----:B------:R-:W-:-:S03]  /*0c90*/  SHF.L.U64.HI R4, R2, 0x2, R3 ;  /* 0x0000000202047819 */ /* 0x000fc60000010203 */
[----:B-1----:R-:W-:-:S07]  /*0ca0*/  IMAD R30, R13, 0x10, R30 ;  /* 0x000000100d1e7824 */ /* 0x002fce00078e021e */
.L_x_3:
[----:B------:R-:W-:Y:S01]  /*0cb0*/  IMAD.U32 R14, RZ, RZ, UR5 ;  /* 0x00000005ff0e7e24 */ /* 0x000fe2000f8e00ff */
[----:B------:R-:W-:Y:S01]  /*0cc0*/  IADD3 R15, P0, PT, R25, UR5, RZ ;  /* 0x00000005190f7c10 */ /* 0x000fe2000ff1e0ff */
[----:B------:R-:W0:Y:S01]  /*0cd0*/  LDC.64 R12, c[0x0][0x380] ;  /* 0x0000e000ff0c7b82 */ /* 0x000e220000000a00 */
[----:B------:R-:W-:Y:S02]  /*0ce0*/  IMAD.U32 R29, RZ, RZ, UR7 ;  /* 0x00000007ff1d7e24 */ /* 0x000fe4000f8e00ff */
[----:B------:R-:W-:Y:S02]  /*0cf0*/  LEA.HI.X.SX32 R14, R14, R5, 0x1, P0 ;  /* 0x000000050e0e7211 */ /* 0x000fe400000f0eff */
[----:B------:R-:W-:-:S04]  /*0d00*/  LEA R35, P0, R15, UR16, 0x1 ;  /* 0x000000100f237c11 */ /* 0x000fc8000f8008ff */
[----:B------:R-:W-:Y:S02]  /*0d10*/  LEA.HI.X R15, R15, UR17, R14, 0x1, P0 ;  /* 0x000000110f0f7c11 */ /* 0x000fe400080f0c0e */
[----:B------:R-:W-:-:S05]  /*0d20*/  LEA R34, P0, R2, R35, 0x2 ;  /* 0x0000002302227211 */ /* 0x000fca00078010ff */
[----:B------:R-:W-:Y:S02]  /*0d30*/  IMAD.X R35, R15, 0x1, R4, P0 ;  /* 0x000000010f237824 */ /* 0x000fe400000e0604 */
[----:B------:R-:W-:-:S03]  /*0d40*/  IMAD.WIDE.U32 R28, R29, 0x10, R34 ;  /* 0x000000101d1c7825 */ /* 0x000fc600078e0022 */
[----:B------:R-:W2:Y:S04]  /*0d50*/  LDG.E R26, desc[UR14][R34.64] ;  /* 0x0000000e221a7981 */ /* 0x000ea8000c1e1900 */
[----:B------:R-:W3:Y:S04]  /*0d60*/  LDG.E R24, desc[UR14][R34.64+0x10] ;  /* 0x0000100e22187981 */ /* 0x000ee8000c1e1900 */
[----:B------:R-:W4:Y:S04]  /*0d70*/  LDG.E R27, desc[UR14][R28.64] ;  /* 0x0000000e1c1b7981 */ /* 0x000f28000c1e1900 */
[----:B------:R3:W5:Y:S01]  /*0d80*/  LDG.E R33, desc[UR14][R28.64+0x10] ;  /* 0x0000100e1c217981 */ /* 0x000762000c1e1900 */
[----:B0-----:R-:W-:Y:S01]  /*0d90*/  IMAD.WIDE.U32 R12, R30, 0x2, R12 ;  /* 0x000000021e0c7825 */ /* 0x001fe200078e000c */
[----:B------:R-:W-:-:S02]  /*0da0*/  MOV R17, UR13 ;  /* 0x0000000d00117c02 */ /* 0x000fc40008000f00 */
[----:B------:R-:W-:-:S05]  /*0db0*/  LEA R18, P0, R6, R12, 0x2 ;  /* 0x0000000c06127211 */ /* 0x000fca00078010ff */
[----:B------:R-:W-:Y:S02]  /*0dc0*/  IMAD.X R19, R13, 0x1, R0, P0 ;  /* 0x000000010d137824 */ /* 0x000fe400000e0600 */
[----:B------:R-:W-:-:S03]  /*0dd0*/  IMAD.WIDE.U32 R16, R17, 0x10, R18 ;  /* 0x0000001011107825 */ /* 0x000fc600078e0012 */
[----:B------:R-:W5:Y:S04]  /*0de0*/  LDG.E R12, desc[UR14][R18.64] ;  /* 0x0000000e120c7981 */ /* 0x000f68000c1e1900 */
[----:B------:R-:W5:Y:S04]  /*0df0*/  LDG.E R14, desc[UR14][R18.64+0x10] ;  /* 0x0000100e120e7981 */ /* 0x000f68000c1e1900 */
[----:B------:R-:W5:Y:S04]  /*0e00*/  LDG.E R13, desc[UR14][R16.64] ;  /* 0x0000000e100d7981 */ /* 0x000f68000c1e1900 */
[----:B------:R-:W5:Y:S01]  /*0e10*/  LDG.E R15, desc[UR14][R16.64+0x10] ;  /* 0x0000100e100f7981 */ /* 0x000f62000c1e1900 */
[----:B------:R-:W-:Y:S01]  /*0e20*/  UIADD3 UR6, UPT, UPT, UR6, 0x1, URZ ;  /* 0x0000000106067890 */ /* 0x000fe2000fffe0ff */
[----:B------:R-:W-:Y:S01]  /*0e30*/  VIADD R30, R30, 0x10 ;  /* 0x000000101e1e7836 */ /* 0x000fe20000000000 */
[----:B------:R-:W-:-:S02]  /*0e40*/  ULEA UR5, UR7, UR5, 0x4 ;  /* 0x0000000507057291 */ /* 0x000fc4000f8e20ff */
[----:B------:R-:W-:Y:S01]  /*0e50*/  UISETP.NE.AND UP0, UPT, UR6, URZ, UPT ;  /* 0x000000ff0600728c */ /* 0x000fe2000bf05270 */
[----:B--2---:R-:W-:Y:S04]  /*0e60*/  MOVM.16.MT88 R26, R26 ;  /* 0x000000001a1a723a */ /* 0x004fe80000000000 */
[----:B---3--:R-:W-:Y:S04]  /*0e70*/  MOVM.16.MT88 R28, R24 ;  /* 0x00000000181c723a */ /* 0x008fe80000000000 */
[----:B----4-:R-:W0:Y:S04]  /*0e80*/  MOVM.16.MT88 R27, R27 ;  /* 0x000000001b1b723a */ /* 0x010e280000000000 */
[----:B-----5:R-:W1:Y:S01]  /*0e90*/  MOVM.16.MT88 R29, R33 ;  /* 0x00000000211d723a */ /* 0x020e620000000000 */
[C---:B0-----:R-:W-:Y:S08]  /*0ea0*/  HMMA.16816.F32 R20, R12.reuse, R26, R20 ;  /* 0x0000001a0c14723c */ /* 0x041ff00000001814 */
[----:B-1----:R-:W-:Y:S01]  /*0eb0*/  HMMA.16816.F32 R8, R12, R28, R8 ;  /* 0x0000001c0c08723c */ /* 0x002fe20000001808 */
[----:B------:R-:W-:-:S04]  /*0ec0*/  NOP ;  /* 0x0000000000007918 */ /* 0x000fc80000000000 */
[----:B------:R-:W-:-:S15]  /*0ed0*/  BRA.U UP0, `(.L_x_3) ;  /* 0xfffffffd00747547 */ /* 0x000fde000b83ffff */
.L_x_0:
[----:B------:R-:W0:Y:S01]  /*0ee0*/  S2R R3, SR_LANEID ;  /* 0x0000000000037919 */ /* 0x000e220000000000 */
[----:B------:R-:W-:Y:S01]  /*0ef0*/  IMAD R32, R32, UR7, RZ ;  /* 0x0000000720207c24 */ /* 0x000fe2000f8e02ff */
[----:B------:R-:W1:Y:S01]  /*0f00*/  LDCU.128 UR8, c[0x0][0x390] ;  /* 0x00007200ff0877ac */ /* 0x000e620008000c00 */
[----:B------:R-:W-:Y:S02]  /*0f10*/  IMAD.SHL.U32 R31, R31, 0x10, RZ ;  /* 0x000000101f1f7824 */ /* 0x000fe400078e00ff */
[----:B------:R-:W-:Y:S01]  /*0f20*/  IMAD.SHL.U32 R32, R32, 0x10, RZ ;  /* 0x0000001020207824 */ /* 0x000fe200078e00ff */
[----:B------:R-:W-:-:S04]  /*0f30*/  USHF.R.U32.HI UR4, URZ, 0x1, UR7 ;  /* 0x00000001ff047899 */ /* 0x000fc80008011607 */
[----:B------:R-:W-:Y:S02]  /*0f40*/  IADD3 R27, P0, PT, R31, R32, RZ ;  /* 0x000000201f1b7210 */ /* 0x000fe40007f1e0ff */
[----:B------:R-:W-:Y:S01]  /*0f50*/  SHF.R.S32.HI R0, RZ, 0x1f, R32 ;  /* 0x0000001fff007819 */ /* 0x000fe20000011420 */
[----:B------:R-:W-:Y:S02]  /*0f60*/  IMAD.U32 R13, RZ, RZ, UR4 ;  /* 0x00000004ff0d7e24 */ /* 0x000fe4000f8e00ff */
[----:B------:R-:W-:Y:S01]  /*0f70*/  IMAD.SHL.U32 R15, R27, 0x4, RZ ;  /* 0x000000041b0f7824 */ /* 0x000fe200078e00ff */
[----:B------:R-:W-:-:S04]  /*0f80*/  LEA.HI.X.SX32 R0, R31, R0, 0x1, P0 ;  /* 0x000000001f007211 */ /* 0x000fc800000f0eff */
[----:B------:R-:W-:Y:S02]  /*0f90*/  SHF.L.U64.HI R27, R27, 0x2, R0 ;  /* 0x000000021b1b7819 */ /* 0x000fe40000010200 */
[----:B-1----:R-:W-:Y:S02]  /*0fa0*/  IADD3 R7, P0, PT, R15, UR8, RZ ;  /* 0x000000080f077c10 */ /* 0x002fe4000ff1e0ff */
[----:B0-----:R-:W-:Y:S02]  /*0fb0*/  LOP3.LUT R2, R3, 0x3, RZ, 0xc0, !PT ;  /* 0x0000000303027812 */ /* 0x001fe400078ec0ff */
[----:B------:R-:W-:Y:S01]  /*0fc0*/  SHF.R.U32.HI R5, RZ, 0x2, R3 ;  /* 0x00000002ff057819 */ /* 0x000fe20000011603 */
[----:B------:R-:W-:-:S04]  /*0fd0*/  IMAD.MOV.U32 R3, RZ, RZ, RZ ;  /* 0x000000ffff037224 */ /* 0x000fc800078e00ff */
[----:B------:R-:W-:Y:S01]  /*0fe0*/  IMAD.WIDE.U32 R2, R5, UR4, R2 ;  /* 0x0000000405027c25 */ /* 0x000fe2000f8e0002 */
[----:B------:R-:W-:Y:S02]  /*0ff0*/  IADD3.X R5, PT, PT, R27, UR9, RZ, P0, !PT ;  /* 0x000000091b057c10 */ /* 0x000fe400087fe4ff */
[----:B------:R-:W-:-:S04]  /*1000*/  LEA R6, P0, R2, R7, 0x3 ;  /* 0x0000000702067211 */ /* 0x000fc800078018ff */
[----:B------:R-:W-:-:S03]  /*1010*/  LEA.HI.X R7, R2, R5, R3, 0x3, P0 ;  /* 0x0000000502077211 */ /* 0x000fc600000f1c03 */
[----:B------:R-:W-:Y:S02]  /*1020*/  IMAD.WIDE.U32 R12, R13, 0x40, R6 ;  /* 0x000000400d0c7825 */ /* 0x000fe400078e0006 */
[----:B------:R-:W2:Y:S04]  /*1030*/  LDG.E.64 R16, desc[UR14][R6.64] ;  /* 0x0000000e06107981 */ /* 0x000ea8000c1e1b00 */
[----:B------:R-:W3:Y:S04]  /*1040*/  LDG.E.64 R18, desc[UR14][R12.64] ;  /* 0x0000000e0c127981 */ /* 0x000ee8000c1e1b00 */
[----:B------:R-:W4:Y:S04]  /*1050*/  LDG.E.64 R24, desc[UR14][R6.64+0x20] ;  /* 0x0000200e06187981 */ /* 0x000f28000c1e1b00 */
[----:B------:R-:W5:Y:S01]  /*1060*/  LDG.E.64 R4, desc[UR14][R12.64+0x20] ;  /* 0x0000200e0c047981 */ /* 0x000f62000c1e1b00 */
[----:B------:R-:W-:-:S04]  /*1070*/  IADD3 R15, P0, PT, R15, UR10, RZ ;  /* 0x0000000a0f0f7c10 */ /* 0x000fc8000ff1e0ff */
[----:B------:R-:W-:Y:S02]  /*1080*/  IADD3.X R27, PT, PT, R27, UR11, RZ, P0, !PT ;  /* 0x0000000b1b1b7c10 */ /* 0x000fe400087fe4ff */
[----:B------:R-:W-:-:S04]  /*1090*/  LEA R14, P0, R2, R15, 0x3 ;  /* 0x0000000f020e7211 */ /* 0x000fc800078018ff */
[----:B------:R-:W-:Y:S01]  /*10a0*/  LEA.HI.X R15, R2, R27, R3, 0x3, P0 ;  /* 0x0000001b020f7211 */ /* 0x000fe200000f1c03 */
[----:B------:R-:W-:-:S04]  /*10b0*/  IMAD.U32 R3, RZ, RZ, UR4 ;  /* 0x00000004ff037e24 */ /* 0x000fc8000f8e00ff */
[----:B------:R-:W-:-:S04]  /*10c0*/  IMAD.WIDE.U32 R2, R3, 0x40, R14 ;  /* 0x0000004003027825 */ /* 0x000fc800078e000e */
[----:B--2---:R-:W-:Y:S01]  /*10d0*/  FADD R16, R16, R20 ;  /* 0x0000001410107221 */ /* 0x004fe20000000000 */
[----:B------:R-:W-:Y:S01]  /*10e0*/  FADD R17, R17, R21 ;  /* 0x0000001511117221 */ /* 0x000fe20000000000 */
[----:B---3--:R-:W-:Y:S01]  /*10f0*/  FADD R18, R18, R22 ;  /* 0x0000001612127221 */ /* 0x008fe20000000000 */
[----:B------:R-:W-:Y:S01]  /*1100*/  FADD R19, R19, R23 ;  /* 0x0000001713137221 */ /* 0x000fe20000000000 */
[----:B----4-:R-:W-:Y:S01]  /*1110*/  FADD R24, R24, R8 ;  /* 0x0000000818187221 */ /* 0x010fe20000000000 */
[----:B------:R-:W-:Y:S01]  /*1120*/  FADD R25, R25, R9 ;  /* 0x0000000919197221 */ /* 0x000fe20000000000 */
[----:B------:R-:W-:Y:S01]  /*1130*/  STG.E.64 desc[UR14][R14.64], R16 ;  /* 0x000000100e007986 */ /* 0x000fe2000c101b0e */
[----:B-----5:R-:W-:Y:S01]  /*1140*/  FADD R4, R4, R10 ;  /* 0x0000000a04047221 */ /* 0x020fe20000000000 */
[----:B------:R-:W-:Y:S02]  /*1150*/  FADD R5, R5, R11 ;  /* 0x0000000b05057221 */ /* 0x000fe40000000000 */
[----:B------:R-:W-:Y:S04]  /*1160*/  STG.E.64 desc[UR14][R2.64], R18 ;  /* 0x0000001202007986 */ /* 0x000fe8000c101b0e */
[----:B------:R-:W-:Y:S04]  /*1170*/  STG.E.64 desc[UR14][R14.64+0x20], R24 ;  /* 0x000020180e007986 */ /* 0x000fe8000c101b0e */
[----:B------:R-:W-:Y:S01]  /*1180*/  STG.E.64 desc[UR14][R2.64+0x20], R4 ;  /* 0x0000200402007986 */ /* 0x000fe2000c101b0e */
[----:B------:R-:W-:Y:S05]  /*1190*/  EXIT ;  /* 0x000000000000794d */ /* 0x000fea0003800000 */
.L_x_4:
[----:B------:R-:W-:-:S00]  /*11a0*/  BRA `(.L_x_4) ;  /* 0xfffffffc00fc7947 */ /* 0x000fc0000383ffff */
[----:B------:R-:W-:-:S00]  /*11b0*/  NOP ;  /* 0x0000000000007918 */ /* 0x000fc00000000000 */
        /* <DEDUP_REMOVED lines=12> */
.L_x_5:


//--------------------- .nv.shared.reserved.0     --------------------------
	.section	.nv.shared.reserved.0,"aw",@nobits
	.weak		__nv_reservedSMEM_offset_0_alias
	.size		__nv_reservedSMEM_offset_0_alias, 0, 64
	.other		__nv_reservedSMEM_offset_0_alias,@"STO_CUDA_RESERVED_SHARED STV_DEFAULT"
__nv_reservedSMEM_offset_0_alias:
	.zero		0
	.zero		64


//--------------------- .nv.constant0._Z22wmma_matrix_mult_largeP6__halfS0_PfS1_iii --------------------------
	.section	.nv.constant0._Z22wmma_matrix_mult_largeP6__halfS0_PfS1_iii,"a",@progbits
	.sectionflags	@""
	.align	4
.nv.constant0._Z22wmma_matrix_mult_largeP6__halfS0_PfS1_iii:
	.zero		940


//--------------------- SYMBOLS --------------------------

	.type		.nv.reservedSmem.offset0,@object
	.size		.nv.reservedSmem.offset0,0x4
